//
// Generated by NVIDIA NVVM Compiler
//
// Compiler Build ID: CL-36424714
// Cuda compilation tools, release 13.0, V13.0.88
// Based on NVVM 20.0.0
//

.version 9.0
.target sm_100
.address_size 64

	// .globl	_Z14nesterovKerneliPiS_iPfS0_ffS0_S0_

.visible .entry _Z14nesterovKerneliPiS_iPfS0_ffS0_S0_(
	.param .u32 _Z14nesterovKerneliPiS_iPfS0_ffS0_S0__param_0,
	.param .u64 .ptr .align 1 _Z14nesterovKerneliPiS_iPfS0_ffS0_S0__param_1,
	.param .u64 .ptr .align 1 _Z14nesterovKerneliPiS_iPfS0_ffS0_S0__param_2,
	.param .u32 _Z14nesterovKerneliPiS_iPfS0_ffS0_S0__param_3,
	.param .u64 .ptr .align 1 _Z14nesterovKerneliPiS_iPfS0_ffS0_S0__param_4,
	.param .u64 .ptr .align 1 _Z14nesterovKerneliPiS_iPfS0_ffS0_S0__param_5,
	.param .f32 _Z14nesterovKerneliPiS_iPfS0_ffS0_S0__param_6,
	.param .f32 _Z14nesterovKerneliPiS_iPfS0_ffS0_S0__param_7,
	.param .u64 .ptr .align 1 _Z14nesterovKerneliPiS_iPfS0_ffS0_S0__param_8,
	.param .u64 .ptr .align 1 _Z14nesterovKerneliPiS_iPfS0_ffS0_S0__param_9
)
{
	.reg .pred 	%p<9>;
	.reg .b32 	%r<43>;
	.reg .b32 	%f<50>;
	.reg .b64 	%rd<32>;
	.reg .b64 	%fd<18>;

	ld.param.u64 	%rd9, [_Z14nesterovKerneliPiS_iPfS0_ffS0_S0__param_1];
	ld.param.u64 	%rd10, [_Z14nesterovKerneliPiS_iPfS0_ffS0_S0__param_2];
	ld.param.u32 	%r24, [_Z14nesterovKerneliPiS_iPfS0_ffS0_S0__param_3];
	ld.param.u64 	%rd11, [_Z14nesterovKerneliPiS_iPfS0_ffS0_S0__param_4];
	ld.param.u64 	%rd12, [_Z14nesterovKerneliPiS_iPfS0_ffS0_S0__param_5];
	ld.param.f32 	%f2, [_Z14nesterovKerneliPiS_iPfS0_ffS0_S0__param_6];
	ld.param.f32 	%f3, [_Z14nesterovKerneliPiS_iPfS0_ffS0_S0__param_7];
	ld.param.u64 	%rd13, [_Z14nesterovKerneliPiS_iPfS0_ffS0_S0__param_8];
	ld.param.u64 	%rd14, [_Z14nesterovKerneliPiS_iPfS0_ffS0_S0__param_9];
	cvta.to.global.u64 	%rd1, %rd11;
	cvta.to.global.u64 	%rd2, %rd12;
	cvta.to.global.u64 	%rd3, %rd14;
	cvta.to.global.u64 	%rd4, %rd13;
	cvta.to.global.u64 	%rd15, %rd10;
	cvta.to.global.u64 	%rd16, %rd9;
	mov.u32 	%r1, %ctaid.x;
	mul.wide.u32 	%rd17, %r1, 4;
	add.s64 	%rd18, %rd16, %rd17;
	ld.global.u32 	%r2, [%rd18];
	add.s64 	%rd19, %rd15, %rd17;
	ld.global.u32 	%r25, [%rd19];
	setp.eq.s32 	%p1, %r2, -1;
	setp.lt.s32 	%p2, %r25, 1;
	or.pred  	%p3, %p1, %p2;
	@%p3 bra 	$L__BB0_8;
	ld.param.u32 	%r35, [_Z14nesterovKerneliPiS_iPfS0_ffS0_S0__param_0];
	cvt.rn.f32.u32 	%f4, %r25;
	rcp.rn.f32 	%f1, %f4;
	mov.u32 	%r26, %ctaid.y;
	mov.u32 	%r27, %ntid.x;
	mov.u32 	%r28, %tid.x;
	mad.lo.s32 	%r29, %r26, %r27, %r28;
	mul.lo.s32 	%r4, %r29, %r35;
	mul.lo.s32 	%r5, %r2, %r24;
	add.s32 	%r40, %r5, %r4;
	add.s32 	%r30, %r40, %r35;
	add.s32 	%r31, %r5, %r24;
	min.s32 	%r7, %r30, %r31;
	mad.lo.s32 	%r39, %r24, %r1, %r4;
	setp.le.s32 	%p4, %r7, %r40;
	@%p4 bra 	$L__BB0_8;
	cvt.f64.f32 	%fd2, %f3;
	add.f64 	%fd1, %fd2, 0d3FF0000000000000;
	sub.s32 	%r32, %r7, %r40;
	and.b32  	%r9, %r32, 3;
	setp.eq.s32 	%p5, %r9, 0;
	@%p5 bra 	$L__BB0_5;
	neg.s32 	%r36, %r9;
$L__BB0_4:
	.pragma "nounroll";
	mul.wide.s32 	%rd20, %r39, 4;
	add.s64 	%rd21, %rd2, %rd20;
	mul.wide.s32 	%rd22, %r40, 4;
	add.s64 	%rd23, %rd1, %rd22;
	add.s64 	%rd24, %rd3, %rd22;
	add.s64 	%rd25, %rd4, %rd22;
	ld.global.f32 	%f5, [%rd25];
	st.global.f32 	[%rd24], %f5;
	ld.global.f32 	%f6, [%rd21];
	mul.f32 	%f7, %f1, %f6;
	mul.f32 	%f8, %f3, %f5;
	mul.f32 	%f9, %f2, %f7;
	sub.f32 	%f10, %f8, %f9;
	st.global.f32 	[%rd25], %f10;
	ld.global.f32 	%f11, [%rd23];
	sub.f32 	%f12, %f11, %f8;
	cvt.f64.f32 	%fd3, %f12;
	cvt.f64.f32 	%fd4, %f10;
	fma.rn.f64 	%fd5, %fd1, %fd4, %fd3;
	cvt.rn.f32.f64 	%f13, %fd5;
	st.global.f32 	[%rd23], %f13;
	add.s32 	%r40, %r40, 1;
	add.s32 	%r39, %r39, 1;
	add.s32 	%r36, %r36, 1;
	setp.ne.s32 	%p6, %r36, 0;
	@%p6 bra 	$L__BB0_4;
$L__BB0_5:
	sub.s32 	%r33, %r5, %r7;
	add.s32 	%r34, %r33, %r4;
	setp.gt.u32 	%p7, %r34, -4;
	@%p7 bra 	$L__BB0_8;
	add.s64 	%rd5, %rd4, 8;
	add.s64 	%rd6, %rd3, 8;
	add.s64 	%rd7, %rd1, 8;
	add.s64 	%rd8, %rd2, 8;
$L__BB0_7:
	mul.wide.s32 	%rd26, %r40, 4;
	add.s64 	%rd27, %rd5, %rd26;
	add.s64 	%rd28, %rd6, %rd26;
	add.s64 	%rd29, %rd7, %rd26;
	mul.wide.s32 	%rd30, %r39, 4;
	add.s64 	%rd31, %rd8, %rd30;
	ld.global.f32 	%f14, [%rd27+-8];
	st.global.f32 	[%rd28+-8], %f14;
	ld.global.f32 	%f15, [%rd31+-8];
	mul.f32 	%f16, %f1, %f15;
	mul.f32 	%f17, %f3, %f14;
	mul.f32 	%f18, %f2, %f16;
	sub.f32 	%f19, %f17, %f18;
	st.global.f32 	[%rd27+-8], %f19;
	ld.global.f32 	%f20, [%rd29+-8];
	sub.f32 	%f21, %f20, %f17;
	cvt.f64.f32 	%fd6, %f21;
	cvt.f64.f32 	%fd7, %f19;
	fma.rn.f64 	%fd8, %fd1, %fd7, %fd6;
	cvt.rn.f32.f64 	%f22, %fd8;
	st.global.f32 	[%rd29+-8], %f22;
	ld.global.f32 	%f23, [%rd27+-4];
	st.global.f32 	[%rd28+-4], %f23;
	ld.global.f32 	%f24, [%rd31+-4];
	mul.f32 	%f25, %f1, %f24;
	mul.f32 	%f26, %f3, %f23;
	mul.f32 	%f27, %f2, %f25;
	sub.f32 	%f28, %f26, %f27;
	st.global.f32 	[%rd27+-4], %f28;
	ld.global.f32 	%f29, [%rd29+-4];
	sub.f32 	%f30, %f29, %f26;
	cvt.f64.f32 	%fd9, %f30;
	cvt.f64.f32 	%fd10, %f28;
	fma.rn.f64 	%fd11, %fd1, %fd10, %fd9;
	cvt.rn.f32.f64 	%f31, %fd11;
	st.global.f32 	[%rd29+-4], %f31;
	ld.global.f32 	%f32, [%rd27];
	st.global.f32 	[%rd28], %f32;
	ld.global.f32 	%f33, [%rd31];
	mul.f32 	%f34, %f1, %f33;
	mul.f32 	%f35, %f3, %f32;
	mul.f32 	%f36, %f2, %f34;
	sub.f32 	%f37, %f35, %f36;
	st.global.f32 	[%rd27], %f37;
	ld.global.f32 	%f38, [%rd29];
	sub.f32 	%f39, %f38, %f35;
	cvt.f64.f32 	%fd12, %f39;
	cvt.f64.f32 	%fd13, %f37;
	fma.rn.f64 	%fd14, %fd1, %fd13, %fd12;
	cvt.rn.f32.f64 	%f40, %fd14;
	st.global.f32 	[%rd29], %f40;
	ld.global.f32 	%f41, [%rd27+4];
	st.global.f32 	[%rd28+4], %f41;
	ld.global.f32 	%f42, [%rd31+4];
	mul.f32 	%f43, %f1, %f42;
	mul.f32 	%f44, %f3, %f41;
	mul.f32 	%f45, %f2, %f43;
	sub.f32 	%f46, %f44, %f45;
	st.global.f32 	[%rd27+4], %f46;
	ld.global.f32 	%f47, [%rd29+4];
	sub.f32 	%f48, %f47, %f44;
	cvt.f64.f32 	%fd15, %f48;
	cvt.f64.f32 	%fd16, %f46;
	fma.rn.f64 	%fd17, %fd1, %fd16, %fd15;
	cvt.rn.f32.f64 	%f49, %fd17;
	st.global.f32 	[%rd29+4], %f49;
	add.s32 	%r40, %r40, 4;
	add.s32 	%r39, %r39, 4;
	setp.lt.s32 	%p8, %r40, %r7;
	@%p8 bra 	$L__BB0_7;
$L__BB0_8:
	ret;

}


// ===== COMPILED SASS (sm_100) =====

	.target	sm_100

	.elftype	@"ET_EXEC"


//--------------------- .note.nv.tkinfo           --------------------------
	.section	.note.nv.tkinfo,"",@"SHT_NOTE"
	.sectionflags	@"SHF_NOTE_NV_TKINFO"
	.tkinfo
        /*0018*/ 	.word	0x00000002
        /*0030*/ 	.string	""
        /*0030*/ 	.string	"ptxas"
        /*0030*/ 	.string	"Cuda compilation tools, release 13.0, V13.0.88"
        /*0030*/ 	.string	"Build cuda_13.0.r13.0/compiler.36424714_0"
        /*0030*/ 	.string	"-arch sm_100 -m 64 "



//--------------------- .note.nv.cuinfo           --------------------------
	.section	.note.nv.cuinfo,"",@"SHT_NOTE"
	.sectionflags	@"SHF_NOTE_NV_CUINFO"
        /*0018*/ 	.short	0x0002
        /*001a*/ 	.short	0x0064
        /*001c*/ 	.short	0x0082
	.zero		2


//--------------------- .nv.info                  --------------------------
	.section	.nv.info,"",@"SHT_CUDA_INFO"
	.align	4


	//----- nvinfo : EIATTR_REGCOUNT
	.align		4
        /*0000*/ 	.byte	0x04, 0x2f
        /*0002*/ 	.short	(.L_1 - .L_0)
	.align		4
.L_0:
        /*0004*/ 	.word	index@(_Z14nesterovKerneliPiS_iPfS0_ffS0_S0_)
        /*0008*/ 	.word	0x0000001e


	//----- nvinfo : EIATTR_FRAME_SIZE
	.align		4
.L_1:
        /*000c*/ 	.byte	0x04, 0x11
        /*000e*/ 	.short	(.L_3 - .L_2)
	.align		4
.L_2:
        /*0010*/ 	.word	index@($__internal_0_$__cuda_sm20_rcp_rn_f32_slowpath)
        /*0014*/ 	.word	0x00000000


	//----- nvinfo : EIATTR_FRAME_SIZE
	.align		4
.L_3:
        /*0018*/ 	.byte	0x04, 0x11
        /*001a*/ 	.short	(.L_5 - .L_4)
	.align		4
.L_4:
        /*001c*/ 	.word	index@(_Z14nesterovKerneliPiS_iPfS0_ffS0_S0_)
        /*0020*/ 	.word	0x00000000


	//----- nvinfo : EIATTR_MIN_STACK_SIZE
	.align		4
.L_5:
        /*0024*/ 	.byte	0x04, 0x12
        /*0026*/ 	.short	(.L_7 - .L_6)
	.align		4
.L_6:
        /*0028*/ 	.word	index@(_Z14nesterovKerneliPiS_iPfS0_ffS0_S0_)
        /*002c*/ 	.word	0x00000000
.L_7:


//--------------------- .nv.compat                --------------------------
	.section	.nv.compat,"",@"SHT_CUDA_COMPAT_INFO"
	.align	4
        /*0000*/ 	.byte	0x02, 0x09, 0x00, 0x00, 0x02, 0x02, 0x01, 0x00, 0x02, 0x05, 0x05, 0x00, 0x03, 0x07, 0x01, 0x01
        /*0010*/ 	.byte	0x02, 0x03, 0x00, 0x00, 0x02, 0x06, 0x01, 0x00, 0x04, 0x0b, 0x08, 0x00, 0x01, 0x00, 0x00, 0x00
        /*0020*/ 	.byte	0x00, 0x00, 0x00, 0x00


//--------------------- .nv.info._Z14nesterovKerneliPiS_iPfS0_ffS0_S0_ --------------------------
	.section	.nv.info._Z14nesterovKerneliPiS_iPfS0_ffS0_S0_,"",@"SHT_CUDA_INFO"
	.sectionflags	@""
	.align	4


	//----- nvinfo : EIATTR_CUDA_API_VERSION
	.align		4
        /*0000*/ 	.byte	0x04, 0x37
        /*0002*/ 	.short	(.L_9 - .L_8)
.L_8:
        /*0004*/ 	.word	0x00000082


	//----- nvinfo : EIATTR_KPARAM_INFO
	.align		4
.L_9:
        /*0008*/ 	.byte	0x04, 0x17
        /*000a*/ 	.short	(.L_11 - .L_10)
.L_10:
        /*000c*/ 	.word	0x00000000
        /*0010*/ 	.short	0x0009
        /*0012*/ 	.short	0x0040
        /*0014*/ 	.byte	0x00, 0xf5, 0x21, 0x00


	//----- nvinfo : EIATTR_KPARAM_INFO
	.align		4
.L_11:
        /*0018*/ 	.byte	0x04, 0x17
        /*001a*/ 	.short	(.L_13 - .L_12)
.L_12:
        /*001c*/ 	.word	0x00000000
        /*0020*/ 	.short	0x0008
        /*0022*/ 	.short	0x0038
        /*0024*/ 	.byte	0x00, 0xf5, 0x21, 0x00


	//----- nvinfo : EIATTR_KPARAM_INFO
	.align		4
.L_13:
        /*0028*/ 	.byte	0x04, 0x17
        /*002a*/ 	.short	(.L_15 - .L_14)
.L_14:
        /*002c*/ 	.word	0x00000000
        /*0030*/ 	.short	0x0007
        /*0032*/ 	.short	0x0034
        /*0034*/ 	.byte	0x00, 0xf0, 0x11, 0x00


	//----- nvinfo : EIATTR_KPARAM_INFO
	.align		4
.L_15:
        /*0038*/ 	.byte	0x04, 0x17
        /*003a*/ 	.short	(.L_17 - .L_16)
.L_16:
        /*003c*/ 	.word	0x00000000
        /*0040*/ 	.short	0x0006
        /*0042*/ 	.short	0x0030
        /*0044*/ 	.byte	0x00, 0xf0, 0x11, 0x00


	//----- nvinfo : EIATTR_KPARAM_INFO
	.align		4
.L_17:
        /*0048*/ 	.byte	0x04, 0x17
        /*004a*/ 	.short	(.L_19 - .L_18)
.L_18:
        /*004c*/ 	.word	0x00000000
        /*0050*/ 	.short	0x0005
        /*0052*/ 	.short	0x0028
        /*0054*/ 	.byte	0x00, 0xf5, 0x21, 0x00


	//----- nvinfo : EIATTR_KPARAM_INFO
	.align		4
.L_19:
        /*0058*/ 	.byte	0x04, 0x17
        /*005a*/ 	.short	(.L_21 - .L_20)
.L_20:
        /*005c*/ 	.word	0x00000000
        /*0060*/ 	.short	0x0004
        /*0062*/ 	.short	0x0020
        /*0064*/ 	.byte	0x00, 0xf5, 0x21, 0x00


	//----- nvinfo : EIATTR_KPARAM_INFO
	.align		4
.L_21:
        /*0068*/ 	.byte	0x04, 0x17
        /*006a*/ 	.short	(.L_23 - .L_22)
.L_22:
        /*006c*/ 	.word	0x00000000
        /*0070*/ 	.short	0x0003
        /*0072*/ 	.short	0x0018
        /*0074*/ 	.byte	0x00, 0xf0, 0x11, 0x00


	//----- nvinfo : EIATTR_KPARAM_INFO
	.align		4
.L_23:
        /*0078*/ 	.byte	0x04, 0x17
        /*007a*/ 	.short	(.L_25 - .L_24)
.L_24:
        /*007c*/ 	.word	0x00000000
        /*0080*/ 	.short	0x0002
        /*0082*/ 	.short	0x0010
        /*0084*/ 	.byte	0x00, 0xf5, 0x21, 0x00


	//----- nvinfo : EIATTR_KPARAM_INFO
	.align		4
.L_25:
        /*0088*/ 	.byte	0x04, 0x17
        /*008a*/ 	.short	(.L_27 - .L_26)
.L_26:
        /*008c*/ 	.word	0x00000000
        /*0090*/ 	.short	0x0001
        /*0092*/ 	.short	0x0008
        /*0094*/ 	.byte	0x00, 0xf5, 0x21, 0x00


	//----- nvinfo : EIATTR_KPARAM_INFO
	.align		4
.L_27:
        /*0098*/ 	.byte	0x04, 0x17
        /*009a*/ 	.short	(.L_29 - .L_28)
.L_28:
        /*009c*/ 	.word	0x00000000
        /*00a0*/ 	.short	0x0000
        /*00a2*/ 	.short	0x0000
        /*00a4*/ 	.byte	0x00, 0xf0, 0x11, 0x00


	//----- nvinfo : EIATTR_SPARSE_MMA_MASK
	.align		4
.L_29:
        /*00a8*/ 	.byte	0x03, 0x50
        /*00aa*/ 	.short	0x0000


	//----- nvinfo : EIATTR_MAXREG_COUNT
	.align		4
        /*00ac*/ 	.byte	0x03, 0x1b
        /*00ae*/ 	.short	0x00ff


	//----- nvinfo : EIATTR_MERCURY_ISA_VERSION
	.align		4
        /*00b0*/ 	.byte	0x03, 0x5f
        /*00b2*/ 	.short	0x0101


	//----- nvinfo : EIATTR_VRC_CTA_INIT_COUNT
	.align		4
        /*00b4*/ 	.byte	0x02, 0x4a
	.zero		1
	.zero		1


	//----- nvinfo : EIATTR_EXIT_INSTR_OFFSETS
	.align		4
        /*00b8*/ 	.byte	0x04, 0x1c
        /*00ba*/ 	.short	(.L_31 - .L_30)


	//   ....[0]....
.L_30:
        /*00bc*/ 	.word	0x000000b0


	//   ....[1]....
        /*00c0*/ 	.word	0x00000230


	//   ....[2]....
        /*00c4*/ 	.word	0x000004d0


	//   ....[3]....
        /*00c8*/ 	.word	0x00000a40


	//----- nvinfo : EIATTR_CRS_STACK_SIZE
	.align		4
.L_31:
        /*00cc*/ 	.byte	0x04, 0x1e
        /*00ce*/ 	.short	(.L_33 - .L_32)
.L_32:
        /*00d0*/ 	.word	0x00000000


	//----- nvinfo : EIATTR_CBANK_PARAM_SIZE
	.align		4
.L_33:
        /*00d4*/ 	.byte	0x03, 0x19
        /*00d6*/ 	.short	0x0048


	//----- nvinfo : EIATTR_PARAM_CBANK
	.align		4
        /*00d8*/ 	.byte	0x04, 0x0a
        /*00da*/ 	.short	(.L_35 - .L_34)
	.align		4
.L_34:
        /*00dc*/ 	.word	index@(.nv.constant0._Z14nesterovKerneliPiS_iPfS0_ffS0_S0_)
        /*00e0*/ 	.short	0x0380
        /*00e2*/ 	.short	0x0048


	//----- nvinfo : EIATTR_SW_WAR
	.align		4
.L_35:
        /*00e4*/ 	.byte	0x04, 0x36
        /*00e6*/ 	.short	(.L_37 - .L_36)
.L_36:
        /*00e8*/ 	.word	0x00000008
.L_37:


//--------------------- .nv.callgraph             --------------------------
	.section	.nv.callgraph,"",@"SHT_CUDA_CALLGRAPH"
	.align	4
	.sectionentsize	8
	.align		4
        /*0000*/ 	.word	0x00000000
	.align		4
        /*0004*/ 	.word	0xffffffff
	.align		4
        /*0008*/ 	.word	0x00000000
	.align		4
        /*000c*/ 	.word	0xfffffffe
	.align		4
        /*0010*/ 	.word	0x00000000
	.align		4
        /*0014*/ 	.word	0xfffffffd
	.align		4
        /*0018*/ 	.word	0x00000000
	.align		4
        /*001c*/ 	.word	0xfffffffc


//--------------------- .text._Z14nesterovKerneliPiS_iPfS0_ffS0_S0_ --------------------------
	.section	.text._Z14nesterovKerneliPiS_iPfS0_ffS0_S0_,"ax",@progbits
	.align	128
        .global         _Z14nesterovKerneliPiS_iPfS0_ffS0_S0_
        .type           _Z14nesterovKerneliPiS_iPfS0_ffS0_S0_,@function
        .size           _Z14nesterovKerneliPiS_iPfS0_ffS0_S0_,(.L_x_11 - _Z14nesterovKerneliPiS_iPfS0_ffS0_S0_)
        .other          _Z14nesterovKerneliPiS_iPfS0_ffS0_S0_,@"STO_CUDA_ENTRY STV_DEFAULT"
_Z14nesterovKerneliPiS_iPfS0_ffS0_S0_:
.text._Z14nesterovKerneliPiS_iPfS0_ffS0_S0_:
[----:B------:R-:W-:Y:S01]  /*0000*/  LDC R1, c[0x0][0x37c] ;  /* 0x0000df00ff017b82 */ /* 0x000fe20000000800 */
[----:B------:R-:W0:Y:S07]  /*0010*/  S2R R6, SR_CTAID.X ;  /* 0x0000000000067919 */ /* 0x000e2e0000002500 */
[----:B------:R-:W0:Y:S01]  /*0020*/  LDC.64 R4, c[0x0][0x390] ;  /* 0x0000e400ff047b82 */ /* 0x000e220000000a00 */
[----:B------:R-:W1:Y:S07]  /*0030*/  LDCU.64 UR16, c[0x0][0x358] ;  /* 0x00006b00ff1077ac */ /* 0x000e6e0008000a00 */
[----:B------:R-:W2:Y:S01]  /*0040*/  LDC.64 R2, c[0x0][0x388] ;  /* 0x0000e200ff027b82 */ /* 0x000ea20000000a00 */
[----:B0-----:R-:W-:-:S04]  /*0050*/  IMAD.WIDE.U32 R4, R6, 0x4, R4 ;  /* 0x0000000406047825 */ /* 0x001fc800078e0004 */
[----:B--2---:R-:W-:Y:S02]  /*0060*/  IMAD.WIDE.U32 R2, R6, 0x4, R2 ;  /* 0x0000000406027825 */ /* 0x004fe400078e0002 */
[----:B-1----:R-:W2:Y:S04]  /*0070*/  LDG.E R4, desc[UR16][R4.64] ;  /* 0x0000001004047981 */ /* 0x002ea8000c1e1900 */
[----:B------:R-:W3:Y:S01]  /*0080*/  LDG.E R3, desc[UR16][R2.64] ;  /* 0x0000001002037981 */ /* 0x000ee2000c1e1900 */
[----:B--2---:R-:W-:-:S04]  /*0090*/  ISETP.GE.AND P0, PT, R4, 0x1, PT ;  /* 0x000000010400780c */ /* 0x004fc80003f06270 */
[----:B---3--:R-:W-:-:S13]  /*00a0*/  ISETP.EQ.OR P0, PT, R3, -0x1, !P0 ;  /* 0xffffffff0300780c */ /* 0x008fda0004702670 */
[----:B------:R-:W-:Y:S05]  /*00b0*/  @P0 EXIT ;  /* 0x000000000000094d */ /* 0x000fea0003800000 */
[----:B------:R-:W-:-:S04]  /*00c0*/  I2FP.F32.U32 R0, R4 ;  /* 0x0000000400007245 */ /* 0x000fc80000201000 */
[----:B------:R-:W-:-:S04]  /*00d0*/  IADD3 R2, PT, PT, R0, 0x1800000, RZ ;  /* 0x0180000000027810 */ /* 0x000fc80007ffe0ff */
[----:B------:R-:W-:-:S04]  /*00e0*/  LOP3.LUT R2, R2, 0x7f800000, RZ, 0xc0, !PT ;  /* 0x7f80000002027812 */ /* 0x000fc800078ec0ff */
[----:B------:R-:W-:-:S13]  /*00f0*/  ISETP.GT.U32.AND P0, PT, R2, 0x1ffffff, PT ;  /* 0x01ffffff0200780c */ /* 0x000fda0003f04070 */
[----:B------:R-:W-:Y:S05]  /*0100*/  @P0 BRA `(.L_x_0) ;  /* 0x00000000000c0947 */ /* 0x000fea0003800000 */
[----:B------:R-:W-:-:S07]  /*0110*/  MOV R2, 0x130 ;  /* 0x0000013000027802 */ /* 0x000fce0000000f00 */
[----:B------:R-:W-:Y:S05]  /*0120*/  CALL.REL.NOINC `($__internal_0_$__cuda_sm20_rcp_rn_f32_slowpath) ;  /* 0x0000000800487944 */ /* 0x000fea0003c00000 */
[----:B------:R-:W-:Y:S05]  /*0130*/  BRA `(.L_x_1) ;  /* 0x0000000000107947 */ /* 0x000fea0003800000 */
.L_x_0:
[----:B------:R-:W0:Y:S02]  /*0140*/  MUFU.RCP R5, R0 ;  /* 0x0000000000057308 */ /* 0x000e240000001000 */
[----:B0-----:R-:W-:-:S04]  /*0150*/  FFMA R2, R0, R5, -1 ;  /* 0xbf80000000027423 */ /* 0x001fc80000000005 */
[----:B------:R-:W-:-:S04]  /*0160*/  FADD.FTZ R2, -R2, -RZ ;  /* 0x800000ff02027221 */ /* 0x000fc80000010100 */
[----:B------:R-:W-:-:S07]  /*0170*/  FFMA R0, R5, R2, R5 ;  /* 0x0000000205007223 */ /* 0x000fce0000000005 */
.L_x_1:
[----:B------:R-:W0:Y:S01]  /*0180*/  S2R R5, SR_TID.X ;  /* 0x0000000000057919 */ /* 0x000e220000002100 */
[----:B------:R-:W0:Y:S01]  /*0190*/  S2UR UR4, SR_CTAID.Y ;  /* 0x00000000000479c3 */ /* 0x000e220000002600 */
[----:B------:R-:W1:Y:S07]  /*01a0*/  LDCU UR5, c[0x0][0x380] ;  /* 0x00007000ff0577ac */ /* 0x000e6e0008000800 */
[----:B------:R-:W0:Y:S08]  /*01b0*/  LDC R2, c[0x0][0x360] ;  /* 0x0000d800ff027b82 */ /* 0x000e300000000800 */
[----:B------:R-:W2:Y:S01]  /*01c0*/  LDC R12, c[0x0][0x398] ;  /* 0x0000e600ff0c7b82 */ /* 0x000ea20000000800 */
[----:B0-----:R-:W-:-:S04]  /*01d0*/  IMAD R2, R2, UR4, R5 ;  /* 0x0000000402027c24 */ /* 0x001fc8000f8e0205 */
[----:B-1----:R-:W-:Y:S02]  /*01e0*/  IMAD R7, R2, UR5, RZ ;  /* 0x0000000502077c24 */ /* 0x002fe4000f8e02ff */
[CC--:B--2---:R-:W-:Y:S02]  /*01f0*/  IMAD R4, R3.reuse, R12.reuse, R12 ;  /* 0x0000000c03047224 */ /* 0x0c4fe400078e020c */
[----:B------:R-:W-:-:S05]  /*0200*/  IMAD R5, R3, R12, R7 ;  /* 0x0000000c03057224 */ /* 0x000fca00078e0207 */
[----:B------:R-:W-:-:S04]  /*0210*/  VIADDMNMX R4, R5, UR5, R4, PT ;  /* 0x0000000505047c46 */ /* 0x000fc8000b800104 */
[----:B------:R-:W-:-:S13]  /*0220*/  ISETP.GT.AND P0, PT, R4, R5, PT ;  /* 0x000000050400720c */ /* 0x000fda0003f04270 */
[----:B------:R-:W-:Y:S05]  /*0230*/  @!P0 EXIT ;  /* 0x000000000000894d */ /* 0x000fea0003800000 */
[----:B------:R-:W0:Y:S01]  /*0240*/  LDCU UR18, c[0x0][0x3b4] ;  /* 0x00007680ff1277ac */ /* 0x000e220008000800 */
[----:B------:R-:W-:Y:S01]  /*0250*/  IADD3 R8, PT, PT, R4, -R5, RZ ;  /* 0x8000000504087210 */ /* 0x000fe20007ffe0ff */
[-C--:B------:R-:W-:Y:S01]  /*0260*/  IMAD R10, R3, R12.reuse, -R4 ;  /* 0x0000000c030a7224 */ /* 0x080fe200078e0a04 */
[----:B------:R-:W-:Y:S01]  /*0270*/  BSSY.RECONVERGENT B0, `(.L_x_2) ;  /* 0x0000025000007945 */ /* 0x000fe20003800200 */
[----:B------:R-:W1:Y:S01]  /*0280*/  LDCU UR4, c[0x0][0x3b0] ;  /* 0x00007600ff0477ac */ /* 0x000e620008000800 */
[----:B------:R-:W-:Y:S01]  /*0290*/  LOP3.LUT P0, R13, R8, 0x3, RZ, 0xc0, !PT ;  /* 0x00000003080d7812 */ /* 0x000fe2000780c0ff */
[----:B------:R-:W-:Y:S01]  /*02a0*/  IMAD R6, R6, R12, R7 ;  /* 0x0000000c06067224 */ /* 0x000fe200078e0207 */
[----:B------:R-:W-:-:S04]  /*02b0*/  IADD3 R10, PT, PT, R7, R10, RZ ;  /* 0x0000000a070a7210 */ /* 0x000fc80007ffe0ff */
[----:B------:R-:W-:Y:S01]  /*02c0*/  ISETP.GT.U32.AND P1, PT, R10, -0x4, PT ;  /* 0xfffffffc0a00780c */ /* 0x000fe20003f24070 */
[----:B0-----:R-:W0:Y:S02]  /*02d0*/  F2F.F64.F32 R2, UR18 ;  /* 0x0000001200027d10 */ /* 0x001e240008201800 */
[----:B0-----:R-:W-:-:S04]  /*02e0*/  DADD R2, R2, 1 ;  /* 0x3ff0000002027429 */ /* 0x001fc80000000000 */
[----:B-1----:R-:W-:Y:S07]  /*02f0*/  @!P0 BRA `(.L_x_3) ;  /* 0x0000000000708947 */ /* 0x002fee0003800000 */
[----:B------:R-:W0:Y:S01]  /*0300*/  LDC.64 R8, c[0x0][0x3c0] ;  /* 0x0000f000ff087b82 */ /* 0x000e220000000a00 */
[----:B------:R-:W-:-:S07]  /*0310*/  IMAD.MOV R7, RZ, RZ, -R13 ;  /* 0x000000ffff077224 */ /* 0x000fce00078e0a0d */
[----:B------:R-:W1:Y:S02]  /*0320*/  LDC.64 R10, c[0x0][0x3b8] ;  /* 0x0000ee00ff0a7b82 */ /* 0x000e640000000a00 */
.L_x_4:
[C---:B-12---:R-:W-:Y:S01]  /*0330*/  IMAD.WIDE R12, R5.reuse, 0x4, R10 ;  /* 0x00000004050c7825 */ /* 0x046fe200078e020a */
[----:B------:R-:W1:Y:S04]  /*0340*/  LDC.64 R16, c[0x0][0x3a8] ;  /* 0x0000ea00ff107b82 */ /* 0x000e680000000a00 */
[----:B------:R-:W2:Y:S01]  /*0350*/  LDG.E R23, desc[UR16][R12.64] ;  /* 0x000000100c177981 */ /* 0x000ea2000c1e1900 */
[----:B0-----:R-:W-:-:S03]  /*0360*/  IMAD.WIDE R18, R5, 0x4, R8 ;  /* 0x0000000405127825 */ /* 0x001fc600078e0208 */
[----:B------:R-:W0:Y:S01]  /*0370*/  LDC.64 R14, c[0x0][0x3a0] ;  /* 0x0000e800ff0e7b82 */ /* 0x000e220000000a00 */
[----:B-1----:R-:W-:Y:S01]  /*0380*/  IMAD.WIDE R16, R6, 0x4, R16 ;  /* 0x0000000406107825 */ /* 0x002fe200078e0210 */
[----:B--2---:R1:W-:Y:S05]  /*0390*/  STG.E desc[UR16][R18.64], R23 ;  /* 0x0000001712007986 */ /* 0x0043ea000c101910 */
[----:B------:R-:W2:Y:S01]  /*03a0*/  LDG.E R17, desc[UR16][R16.64] ;  /* 0x0000001010117981 */ /* 0x000ea2000c1e1900 */
[----:B------:R-:W-:Y:S01]  /*03b0*/  FMUL R25, R23, UR18 ;  /* 0x0000001217197c20 */ /* 0x000fe20008400000 */
[----:B0-----:R-:W-:-:S04]  /*03c0*/  IMAD.WIDE R14, R5, 0x4, R14 ;  /* 0x00000004050e7825 */ /* 0x001fc800078e020e */
[----:B--2---:R-:W-:-:S04]  /*03d0*/  FMUL R20, R17, R0 ;  /* 0x0000000011147220 */ /* 0x004fc80000400000 */
[----:B------:R-:W-:-:S05]  /*03e0*/  FFMA R27, -R20, UR4, R25 ;  /* 0x00000004141b7c23 */ /* 0x000fca0008000119 */
[----:B------:R2:W-:Y:S04]  /*03f0*/  STG.E desc[UR16][R12.64], R27 ;  /* 0x0000001b0c007986 */ /* 0x0005e8000c101910 */
[----:B------:R-:W3:Y:S01]  /*0400*/  LDG.E R22, desc[UR16][R14.64] ;  /* 0x000000100e167981 */ /* 0x000ee2000c1e1900 */
[----:B------:R-:W-:Y:S01]  /*0410*/  F2F.F64.F32 R20, R27 ;  /* 0x0000001b00147310 */ /* 0x000fe20000201800 */
[----:B------:R-:W-:Y:S01]  /*0420*/  IADD3 R7, PT, PT, R7, 0x1, RZ ;  /* 0x0000000107077810 */ /* 0x000fe20007ffe0ff */
[----:B------:R-:W-:Y:S01]  /*0430*/  VIADD R5, R5, 0x1 ;  /* 0x0000000105057836 */ /* 0x000fe20000000000 */
[----:B------:R-:W-:Y:S02]  /*0440*/  IADD3 R6, PT, PT, R6, 0x1, RZ ;  /* 0x0000000106067810 */ /* 0x000fe40007ffe0ff */
[----:B------:R-:W-:Y:S01]  /*0450*/  ISETP.NE.AND P0, PT, R7, RZ, PT ;  /* 0x000000ff0700720c */ /* 0x000fe20003f05270 */
[----:B---3--:R-:W-:-:S04]  /*0460*/  FADD R22, -R25, R22 ;  /* 0x0000001619167221 */ /* 0x008fc80000000100 */
[----:B-1----:R-:W0:Y:S02]  /*0470*/  F2F.F64.F32 R18, R22 ;  /* 0x0000001600127310 */ /* 0x002e240000201800 */
[----:B0-----:R-:W-:-:S10]  /*0480*/  DFMA R18, R2, R20, R18 ;  /* 0x000000140212722b */ /* 0x001fd40000000012 */
[----:B------:R-:W0:Y:S02]  /*0490*/  F2F.F32.F64 R19, R18 ;  /* 0x0000001200137310 */ /* 0x000e240000301000 */
[----:B0-----:R2:W-:Y:S01]  /*04a0*/  STG.E desc[UR16][R14.64], R19 ;  /* 0x000000130e007986 */ /* 0x0015e2000c101910 */
[----:B------:R-:W-:Y:S05]  /*04b0*/  @P0 BRA `(.L_x_4) ;  /* 0xfffffffc009c0947 */ /* 0x000fea000383ffff */
.L_x_3:
[----:B------:R-:W-:Y:S05]  /*04c0*/  BSYNC.RECONVERGENT B0 ;  /* 0x0000000000007941 */ /* 0x000fea0003800200 */
.L_x_2:
[----:B------:R-:W-:Y:S05]  /*04d0*/  @P1 EXIT ;  /* 0x000000000000194d */ /* 0x000fea0003800000 */
[----:B------:R-:W0:Y:S01]  /*04e0*/  LDCU.64 UR10, c[0x0][0x3b8] ;  /* 0x00007700ff0a77ac */ /* 0x000e220008000a00 */
[----:B------:R-:W-:Y:S01]  /*04f0*/  BSSY.RECONVERGENT B0, `(.L_x_5) ;  /* 0x0000054000007945 */ /* 0x000fe20003800200 */
[----:B------:R-:W1:Y:S01]  /*0500*/  LDCU.128 UR12, c[0x0][0x3a0] ;  /* 0x00007400ff0c77ac */ /* 0x000e620008000c00 */
[----:B------:R-:W3:Y:S01]  /*0510*/  LDCU.64 UR8, c[0x0][0x3c0] ;  /* 0x00007800ff0877ac */ /* 0x000ee20008000a00 */
[----:B------:R-:W4:Y:S01]  /*0520*/  LDCU UR19, c[0x0][0x3b0] ;  /* 0x00007600ff1377ac */ /* 0x000f220008000800 */
[----:B0-----:R-:W-:Y:S02]  /*0530*/  UIADD3 UR10, UP0, UPT, UR10, 0x8, URZ ;  /* 0x000000080a0a7890 */ /* 0x001fe4000ff1e0ff */
[----:B-1----:R-:W-:Y:S02]  /*0540*/  UIADD3 UR6, UP2, UPT, UR12, 0x8, URZ ;  /* 0x000000080c067890 */ /* 0x002fe4000ff5e0ff */
[----:B------:R-:W-:Y:S02]  /*0550*/  UIADD3 UR4, UP3, UPT, UR14, 0x8, URZ ;  /* 0x000000080e047890 */ /* 0x000fe4000ff7e0ff */
[----:B---3--:R-:W-:-:S02]  /*0560*/  UIADD3 UR8, UP1, UPT, UR8, 0x8, URZ ;  /* 0x0000000808087890 */ /* 0x008fc4000ff3e0ff */
[----:B------:R-:W-:Y:S02]  /*0570*/  UIADD3.X UR7, UPT, UPT, URZ, UR13, URZ, UP2, !UPT ;  /* 0x0000000dff077290 */ /* 0x000fe400097fe4ff */
[----:B------:R-:W-:Y:S02]  /*0580*/  UIADD3.X UR5, UPT, UPT, URZ, UR15, URZ, UP3, !UPT ;  /* 0x0000000fff057290 */ /* 0x000fe40009ffe4ff */
[----:B------:R-:W-:Y:S02]  /*0590*/  UIADD3.X UR11, UPT, UPT, URZ, UR11, URZ, UP0, !UPT ;  /* 0x0000000bff0b7290 */ /* 0x000fe400087fe4ff */
[----:B----4-:R-:W-:-:S12]  /*05a0*/  UIADD3.X UR9, UPT, UPT, URZ, UR9, URZ, UP1, !UPT ;  /* 0x00000009ff097290 */ /* 0x010fd80008ffe4ff */
.L_x_6:
[----:B---3--:R-:W-:Y:S02]  /*05b0*/  MOV R10, UR10 ;  /* 0x0000000a000a7c02 */ /* 0x008fe40008000f00 */
[----:B------:R-:W-:-:S03]  /*05c0*/  MOV R11, UR11 ;  /* 0x0000000b000b7c02 */ /* 0x000fc60008000f00 */
[----:B------:R-:W-:-:S05]  /*05d0*/  IMAD.WIDE R10, R5, 0x4, R10 ;  /* 0x00000004050a7825 */ /* 0x000fca00078e020a */
[----:B------:R-:W3:Y:S01]  /*05e0*/  LDG.E R7, desc[UR16][R10.64+-0x8] ;  /* 0xfffff8100a077981 */ /* 0x000ee2000c1e1900 */
[----:B--2---:R-:W-:Y:S01]  /*05f0*/  MOV R13, UR9 ;  /* 0x00000009000d7c02 */ /* 0x004fe20008000f00 */
[----:B------:R-:W-:Y:S01]  /*0600*/  IMAD.U32 R12, RZ, RZ, UR8 ;  /* 0x00000008ff0c7e24 */ /* 0x000fe2000f8e00ff */
[----:B------:R-:W-:Y:S02]  /*0610*/  MOV R14, UR4 ;  /* 0x00000004000e7c02 */ /* 0x000fe40008000f00 */
[----:B------:R-:W-:Y:S01]  /*0620*/  MOV R15, UR5 ;  /* 0x00000005000f7c02 */ /* 0x000fe20008000f00 */
[----:B------:R-:W-:-:S04]  /*0630*/  IMAD.WIDE R12, R5, 0x4, R12 ;  /* 0x00000004050c7825 */ /* 0x000fc800078e020c */
[----:B------:R-:W-:Y:S01]  /*0640*/  IMAD.WIDE R14, R6, 0x4, R14 ;  /* 0x00000004060e7825 */ /* 0x000fe200078e020e */
[----:B---3--:R0:W-:Y:S04]  /*0650*/  STG.E desc[UR16][R12.64+-0x8], R7 ;  /* 0xfffff8070c007986 */ /* 0x0081e8000c101910 */
[----:B------:R-:W2:Y:S01]  /*0660*/  LDG.E R17, desc[UR16][R14.64+-0x8] ;  /* 0xfffff8100e117981 */ /* 0x000ea2000c1e1900 */
[----:B------:R-:W-:Y:S01]  /*0670*/  MOV R9, UR7 ;  /* 0x0000000700097c02 */ /* 0x000fe20008000f00 */
[----:B------:R-:W-:Y:S01]  /*0680*/  FMUL R16, R7, UR18 ;  /* 0x0000001207107c20 */ /* 0x000fe20008400000 */
[----:B------:R-:W-:-:S04]  /*0690*/  IMAD.U32 R8, RZ, RZ, UR6 ;  /* 0x00000006ff087e24 */ /* 0x000fc8000f8e00ff */
[----:B------:R-:W-:-:S04]  /*06a0*/  IMAD.WIDE R8, R5, 0x4, R8 ;  /* 0x0000000405087825 */ /* 0x000fc800078e0208 */
[----:B--2---:R-:W-:-:S04]  /*06b0*/  FMUL R17, R17, R0 ;  /* 0x0000000011117220 */ /* 0x004fc80000400000 */
[----:B------:R-:W-:-:S05]  /*06c0*/  FFMA R21, -R17, UR19, R16 ;  /* 0x0000001311157c23 */ /* 0x000fca0008000110 */
[----:B------:R1:W-:Y:S04]  /*06d0*/  STG.E desc[UR16][R10.64+-0x8], R21 ;  /* 0xfffff8150a007986 */ /* 0x0003e8000c101910 */
[----:B------:R-:W0:Y:S01]  /*06e0*/  LDG.E R17, desc[UR16][R8.64+-0x8] ;  /* 0xfffff81008117981 */ /* 0x000e22000c1e1900 */
[----:B------:R-:W-:Y:S01]  /*06f0*/  F2F.F64.F32 R18, R21 ;  /* 0x0000001500127310 */ /* 0x000fe20000201800 */
[----:B0-----:R-:W-:-:S07]  /*0700*/  FADD R7, -R16, R17 ;  /* 0x0000001110077221 */ /* 0x001fce0000000100 */
[----:B------:R-:W0:Y:S02]  /*0710*/  F2F.F64.F32 R16, R7 ;  /* 0x0000000700107310 */ /* 0x000e240000201800 */
[----:B0-----:R-:W-:-:S10]  /*0720*/  DFMA R16, R2, R18, R16 ;  /* 0x000000120210722b */ /* 0x001fd40000000010 */
[----:B------:R-:W0:Y:S02]  /*0730*/  F2F.F32.F64 R17, R16 ;  /* 0x0000001000117310 */ /* 0x000e240000301000 */
[----:B0-----:R0:W-:Y:S04]  /*0740*/  STG.E desc[UR16][R8.64+-0x8], R17 ;  /* 0xfffff81108007986 */ /* 0x0011e8000c101910 */
[----:B------:R-:W2:Y:S04]  /*0750*/  LDG.E R23, desc[UR16][R10.64+-0x4] ;  /* 0xfffffc100a177981 */ /* 0x000ea8000c1e1900 */
[----:B--2---:R2:W-:Y:S04]  /*0760*/  STG.E desc[UR16][R12.64+-0x4], R23 ;  /* 0xfffffc170c007986 */ /* 0x0045e8000c101910 */
[----:B------:R-:W3:Y:S01]  /*0770*/  LDG.E R19, desc[UR16][R14.64+-0x4] ;  /* 0xfffffc100e137981 */ /* 0x000ee2000c1e1900 */
[----:B------:R-:W-:Y:S01]  /*0780*/  FMUL R20, R23, UR18 ;  /* 0x0000001217147c20 */ /* 0x000fe20008400000 */
[----:B---3--:R-:W-:-:S04]  /*0790*/  FMUL R19, R19, R0 ;  /* 0x0000000013137220 */ /* 0x008fc80000400000 */
[----:B-1----:R-:W-:-:S05]  /*07a0*/  FFMA R21, -R19, UR19, R20 ;  /* 0x0000001313157c23 */ /* 0x002fca0008000114 */
[----:B------:R1:W-:Y:S04]  /*07b0*/  STG.E desc[UR16][R10.64+-0x4], R21 ;  /* 0xfffffc150a007986 */ /* 0x0003e8000c101910 */
[----:B------:R-:W3:Y:S01]  /*07c0*/  LDG.E R7, desc[UR16][R8.64+-0x4] ;  /* 0xfffffc1008077981 */ /* 0x000ee2000c1e1900 */
[----:B------:R-:W-:Y:S01]  /*07d0*/  F2F.F64.F32 R18, R21 ;  /* 0x0000001500127310 */ /* 0x000fe20000201800 */
[----:B---3--:R-:W-:-:S07]  /*07e0*/  FADD R7, -R20, R7 ;  /* 0x0000000714077221 */ /* 0x008fce0000000100 */
[----:B0-----:R-:W0:Y:S02]  /*07f0*/  F2F.F64.F32 R16, R7 ;  /* 0x0000000700107310 */ /* 0x001e240000201800 */
[----:B0-----:R-:W-:-:S10]  /*0800*/  DFMA R16, R2, R18, R16 ;  /* 0x000000120210722b */ /* 0x001fd40000000010 */
[----:B------:R-:W0:Y:S02]  /*0810*/  F2F.F32.F64 R17, R16 ;  /* 0x0000001000117310 */ /* 0x000e240000301000 */
[----:B0-----:R0:W-:Y:S04]  /*0820*/  STG.E desc[UR16][R8.64+-0x4], R17 ;  /* 0xfffffc1108007986 */ /* 0x0011e8000c101910 */
[----:B--2---:R-:W2:Y:S04]  /*0830*/  LDG.E R23, desc[UR16][R10.64] ;  /* 0x000000100a177981 */ /* 0x004ea8000c1e1900 */
        /* <DEDUP_REMOVED lines=15> */
[----:B------:R-:W2:Y:S01]  /*0930*/  LDG.E R15, desc[UR16][R14.64+0x4] ;  /* 0x000004100e0f7981 */ /* 0x000ea2000c1e1900 */
[----:B------:R-:W-:Y:S01]  /*0940*/  FMUL R25, R23, UR18 ;  /* 0x0000001217197c20 */ /* 0x000fe20008400000 */
[----:B--2---:R-:W-:-:S04]  /*0950*/  FMUL R18, R15, R0 ;  /* 0x000000000f127220 */ /* 0x004fc80000400000 */
[----:B-1----:R-:W-:-:S05]  /*0960*/  FFMA R21, -R18, UR19, R25 ;  /* 0x0000001312157c23 */ /* 0x002fca0008000119 */
[----:B------:R3:W-:Y:S04]  /*0970*/  STG.E desc[UR16][R10.64+0x4], R21 ;  /* 0x000004150a007986 */ /* 0x0007e8000c101910 */
[----:B------:R-:W2:Y:S01]  /*0980*/  LDG.E R20, desc[UR16][R8.64+0x4] ;  /* 0x0000041008147981 */ /* 0x000ea2000c1e1900 */
[----:B------:R-:W-:Y:S01]  /*0990*/  F2F.F64.F32 R18, R21 ;  /* 0x0000001500127310 */ /* 0x000fe20000201800 */
[----:B------:R-:W-:Y:S02]  /*09a0*/  IADD3 R5, PT, PT, R5, 0x4, RZ ;  /* 0x0000000405057810 */ /* 0x000fe40007ffe0ff */
[----:B------:R-:W-:Y:S02]  /*09b0*/  IADD3 R6, PT, PT, R6, 0x4, RZ ;  /* 0x0000000406067810 */ /* 0x000fe40007ffe0ff */
[----:B------:R-:W-:Y:S01]  /*09c0*/  ISETP.GE.AND P0, PT, R5, R4, PT ;  /* 0x000000040500720c */ /* 0x000fe20003f06270 */
[----:B--2---:R-:W-:-:S04]  /*09d0*/  FADD R20, -R25, R20 ;  /* 0x0000001419147221 */ /* 0x004fc80000000100 */
[----:B0-----:R-:W0:Y:S02]  /*09e0*/  F2F.F64.F32 R16, R20 ;  /* 0x0000001400107310 */ /* 0x001e240000201800 */
[----:B0-----:R-:W-:-:S10]  /*09f0*/  DFMA R16, R2, R18, R16 ;  /* 0x000000120210722b */ /* 0x001fd40000000010 */
[----:B------:R-:W0:Y:S02]  /*0a00*/  F2F.F32.F64 R17, R16 ;  /* 0x0000001000117310 */ /* 0x000e240000301000 */
[----:B0-----:R3:W-:Y:S01]  /*0a10*/  STG.E desc[UR16][R8.64+0x4], R17 ;  /* 0x0000041108007986 */ /* 0x0017e2000c101910 */
[----:B------:R-:W-:Y:S05]  /*0a20*/  @!P0 BRA `(.L_x_6) ;  /* 0xfffffff800e08947 */ /* 0x000fea000383ffff */
[----:B------:R-:W-:Y:S05]  /*0a30*/  BSYNC.RECONVERGENT B0 ;  /* 0x0000000000007941 */ /* 0x000fea0003800200 */
.L_x_5:
[----:B------:R-:W-:Y:S05]  /*0a40*/  EXIT ;  /* 0x000000000000794d */ /* 0x000fea0003800000 */
        .weak           $__internal_0_$__cuda_sm20_rcp_rn_f32_slowpath
        .type           $__internal_0_$__cuda_sm20_rcp_rn_f32_slowpath,@function
        .size           $__internal_0_$__cuda_sm20_rcp_rn_f32_slowpath,(.L_x_11 - $__internal_0_$__cuda_sm20_rcp_rn_f32_slowpath)
$__internal_0_$__cuda_sm20_rcp_rn_f32_slowpath:
[----:B------:R-:W-:-:S05]  /*0a50*/  IMAD.SHL.U32 R4, R0, 0x2, RZ ;  /* 0x0000000200047824 */ /* 0x000fca00078e00ff */
[----:B------:R-:W-:-:S04]  /*0a60*/  SHF.R.U32.HI R4, RZ, 0x18, R4 ;  /* 0x00000018ff047819 */ /* 0x000fc80000011604 */
[----:B------:R-:W-:-:S13]  /*0a70*/  ISETP.NE.U32.AND P0, PT, R4, RZ, PT ;  /* 0x000000ff0400720c */ /* 0x000fda0003f05070 */
[----:B------:R-:W-:Y:S05]  /*0a80*/  @P0 BRA `(.L_x_7) ;  /* 0x00000000002c0947 */ /* 0x000fea0003800000 */
[----:B------:R-:W-:-:S04]  /*0a90*/  SHF.L.U32 R4, R0, 0x1, RZ ;  /* 0x0000000100047819 */ /* 0x000fc800000006ff */
[----:B------:R-:W-:-:S13]  /*0aa0*/  ISETP.NE.AND P0, PT, R4, RZ, PT ;  /* 0x000000ff0400720c */ /* 0x000fda0003f05270 */
[----:B------:R2:W3:Y:S01]  /*0ab0*/  @!P0 MUFU.RCP R4, R0 ;  /* 0x0000000000048308 */ /* 0x0004e20000001000 */
[----:B------:R-:W-:Y:S05]  /*0ac0*/  @!P0 BRA `(.L_x_8) ;  /* 0x0000000000a48947 */ /* 0x000fea0003800000 */
[----:B------:R-:W-:-:S04]  /*0ad0*/  FFMA R5, R0, 1.84467440737095516160e+19, RZ ;  /* 0x5f80000000057823 */ /* 0x000fc800000000ff */
[----:B--2---:R-:W3:Y:S02]  /*0ae0*/  MUFU.RCP R0, R5 ;  /* 0x0000000500007308 */ /* 0x004ee40000001000 */
[----:B---3--:R-:W-:-:S04]  /*0af0*/  FFMA R4, R5, R0, -1 ;  /* 0xbf80000005047423 */ /* 0x008fc80000000000 */
[----:B------:R-:W-:-:S04]  /*0b00*/  FADD.FTZ R7, -R4, -RZ ;  /* 0x800000ff04077221 */ /* 0x000fc80000010100 */
[----:B------:R-:W-:-:S04]  /*0b10*/  FFMA R0, R0, R7, R0 ;  /* 0x0000000700007223 */ /* 0x000fc80000000000 */
[----:B------:R-:W-:Y:S01]  /*0b20*/  FFMA R4, R0, 1.84467440737095516160e+19, RZ ;  /* 0x5f80000000047823 */ /* 0x000fe200000000ff */
[----:B------:R-:W-:Y:S06]  /*0b30*/  BRA `(.L_x_8) ;  /* 0x0000000000887947 */ /* 0x000fec0003800000 */
.L_x_7:
[----:B------:R-:W-:-:S04]  /*0b40*/  IADD3 R5, PT, PT, R4, -0xfd, RZ ;  /* 0xffffff0304057810 */ /* 0x000fc80007ffe0ff */
[----:B------:R-:W-:-:S13]  /*0b50*/  ISETP.GT.U32.AND P0, PT, R5, 0x1, PT ;  /* 0x000000010500780c */ /* 0x000fda0003f04070 */
[----:B------:R-:W-:Y:S05]  /*0b60*/  @P0 BRA `(.L_x_9) ;  /* 0x0000000000780947 */ /* 0x000fea0003800000 */
[----:B------:R-:W-:Y:S02]  /*0b70*/  LOP3.LUT R7, R0, 0x7fffff, RZ, 0xc0, !PT ;  /* 0x007fffff00077812 */ /* 0x000fe400078ec0ff */
[----:B------:R-:W-:Y:S02]  /*0b80*/  MOV R12, 0x3 ;  /* 0x00000003000c7802 */ /* 0x000fe40000000f00 */
[----:B------:R-:W-:Y:S02]  /*0b90*/  LOP3.LUT R7, R7, 0x3f800000, RZ, 0xfc, !PT ;  /* 0x3f80000007077812 */ /* 0x000fe400078efcff */
[----:B------:R-:W-:Y:S02]  /*0ba0*/  SHF.L.U32 R11, R12, R5, RZ ;  /* 0x000000050c0b7219 */ /* 0x000fe400000006ff */
[----:B------:R-:W0:Y:S02]  /*0bb0*/  MUFU.RCP R8, R7 ;  /* 0x0000000700087308 */ /* 0x000e240000001000 */
[----:B0-----:R-:W-:-:S04]  /*0bc0*/  FFMA R9, R7, R8, -1 ;  /* 0xbf80000007097423 */ /* 0x001fc80000000008 */
[----:B------:R-:W-:-:S04]  /*0bd0*/  FADD.FTZ R9, -R9, -RZ ;  /* 0x800000ff09097221 */ /* 0x000fc80000010100 */
[CCC-:B------:R-:W-:Y:S01]  /*0be0*/  FFMA.RM R10, R8.reuse, R9.reuse, R8.reuse ;  /* 0x00000009080a7223 */ /* 0x1c0fe20000004008 */
[----:B------:R-:W-:-:S04]  /*0bf0*/  FFMA.RP R9, R8, R9, R8 ;  /* 0x0000000908097223 */ /* 0x000fc80000008008 */
[C---:B------:R-:W-:Y:S02]  /*0c00*/  LOP3.LUT R8, R10.reuse, 0x7fffff, RZ, 0xc0, !PT ;  /* 0x007fffff0a087812 */ /* 0x040fe400078ec0ff */
[----:B------:R-:W-:Y:S02]  /*0c10*/  FSETP.NEU.FTZ.AND P0, PT, R10, R9, PT ;  /* 0x000000090a00720b */ /* 0x000fe40003f1d000 */
[----:B------:R-:W-:Y:S02]  /*0c20*/  LOP3.LUT R8, R8, 0x800000, RZ, 0xfc, !PT ;  /* 0x0080000008087812 */ /* 0x000fe400078efcff */
[----:B------:R-:W-:Y:S02]  /*0c30*/  SEL R9, RZ, 0xffffffff, !P0 ;  /* 0xffffffffff097807 */ /* 0x000fe40004000000 */
[----:B------:R-:W-:-:S03]  /*0c40*/  LOP3.LUT R10, R11, R8, RZ, 0xc0, !PT ;  /* 0x000000080b0a7212 */ /* 0x000fc600078ec0ff */
[----:B------:R-:W-:Y:S01]  /*0c50*/  IMAD.MOV R9, RZ, RZ, -R9 ;  /* 0x000000ffff097224 */ /* 0x000fe200078e0a09 */
[----:B------:R-:W-:-:S04]  /*0c60*/  SHF.R.U32.HI R10, RZ, R5, R10 ;  /* 0x00000005ff0a7219 */ /* 0x000fc8000001160a */
[----:B------:R-:W-:Y:S02]  /*0c70*/  LOP3.LUT P1, RZ, R9, R5, R8, 0xf8, !PT ;  /* 0x0000000509ff7212 */ /* 0x000fe4000782f808 */
[C---:B------:R-:W-:Y:S02]  /*0c80*/  LOP3.LUT P0, RZ, R10.reuse, 0x1, RZ, 0xc0, !PT ;  /* 0x000000010aff7812 */ /* 0x040fe4000780c0ff */
[----:B------:R-:W-:-:S04]  /*0c90*/  LOP3.LUT P2, RZ, R10, 0x2, RZ, 0xc0, !PT ;  /* 0x000000020aff7812 */ /* 0x000fc8000784c0ff */
[----:B------:R-:W-:Y:S02]  /*0ca0*/  PLOP3.LUT P0, PT, P0, P1, P2, 0xe0, 0x0 ;  /* 0x000000000000781c */ /* 0x000fe40000703c20 */
[----:B------:R-:W-:Y:S02]  /*0cb0*/  LOP3.LUT P1, RZ, R0, 0x7fffff, RZ, 0xc0, !PT ;  /* 0x007fffff00ff7812 */ /* 0x000fe4000782c0ff */
[----:B------:R-:W-:-:S04]  /*0cc0*/  SEL R5, RZ, 0x1, !P0 ;  /* 0x00000001ff057807 */ /* 0x000fc80004000000 */
[----:B------:R-:W-:-:S04]  /*0cd0*/  IADD3 R5, PT, PT, -R5, RZ, RZ ;  /* 0x000000ff05057210 */ /* 0x000fc80007ffe1ff */
[----:B------:R-:W-:Y:S02]  /*0ce0*/  ISETP.GE.AND P0, PT, R5, RZ, PT ;  /* 0x000000ff0500720c */ /* 0x000fe40003f06270 */
[----:B------:R-:W-:-:S04]  /*0cf0*/  IADD3 R5, PT, PT, R4, -0xfc, RZ ;  /* 0xffffff0404057810 */ /* 0x000fc80007ffe0ff */
[----:B------:R-:W-:-:S07]  /*0d00*/  SHF.R.U32.HI R5, RZ, R5, R8 ;  /* 0x00000005ff057219 */ /* 0x000fce0000011608 */
[----:B------:R-:W-:-:S05]  /*0d10*/  @!P0 IADD3 R5, PT, PT, R5, 0x1, RZ ;  /* 0x0000000105058810 */ /* 0x000fca0007ffe0ff */
[----:B------:R-:W-:-:S05]  /*0d20*/  @!P1 IMAD.SHL.U32 R5, R5, 0x2, RZ ;  /* 0x0000000205059824 */ /* 0x000fca00078e00ff */
[----:B------:R-:W-:Y:S01]  /*0d30*/  LOP3.LUT R4, R5, 0x80000000, R0, 0xf8, !PT ;  /* 0x8000000005047812 */ /* 0x000fe200078ef800 */
[----:B------:R-:W-:Y:S06]  /*0d40*/  BRA `(.L_x_8) ;  /* 0x0000000000047947 */ /* 0x000fec0003800000 */
.L_x_9:
[----:B------:R0:W1:Y:S02]  /*0d50*/  MUFU.RCP R4, R0 ;  /* 0x0000000000047308 */ /* 0x0000640000001000 */
.L_x_8:
[----:B------:R-:W-:Y:S01]  /*0d60*/  HFMA2 R5, -RZ, RZ, 0, 0 ;  /* 0x00000000ff057431 */ /* 0x000fe200000001ff */
[----:B0123--:R-:W-:Y:S02]  /*0d70*/  MOV R0, R4 ;  /* 0x0000000400007202 */ /* 0x00ffe40000000f00 */
[----:B------:R-:W-:-:S04]  /*0d80*/  MOV R4, R2 ;  /* 0x0000000200047202 */ /* 0x000fc80000000f00 */
[----:B------:R-:W-:Y:S05]  /*0d90*/  RET.REL.NODEC R4 `(_Z14nesterovKerneliPiS_iPfS0_ffS0_S0_) ;  /* 0xfffffff004987950 */ /* 0x000fea0003c3ffff */
.L_x_10:
[----:B------:R-:W-:-:S00]  /*0da0*/  BRA `(.L_x_10) ;  /* 0xfffffffc00fc7947 */ /* 0x000fc0000383ffff */
[----:B------:R-:W-:-:S00]  /*0db0*/  NOP ;  /* 0x0000000000007918 */ /* 0x000fc00000000000 */
        /* <DEDUP_REMOVED lines=12> */
.L_x_11:


//--------------------- .nv.shared.reserved.0     --------------------------
	.section	.nv.shared.reserved.0,"aw",@nobits
	.weak		__nv_reservedSMEM_offset_0_alias
	.size		__nv_reservedSMEM_offset_0_alias, 0, 64
	.other		__nv_reservedSMEM_offset_0_alias,@"STO_CUDA_RESERVED_SHARED STV_DEFAULT"
__nv_reservedSMEM_offset_0_alias:
	.zero		0
	.zero		64


//--------------------- .nv.constant0._Z14nesterovKerneliPiS_iPfS0_ffS0_S0_ --------------------------
	.section	.nv.constant0._Z14nesterovKerneliPiS_iPfS0_ffS0_S0_,"a",@progbits
	.sectionflags	@""
	.align	4
.nv.constant0._Z14nesterovKerneliPiS_iPfS0_ffS0_S0_:
	.zero		968


//--------------------- SYMBOLS --------------------------

	.type		.nv.reservedSmem.offset0,@object
	.size		.nv.reservedSmem.offset0,0x4
